//
// Generated by NVIDIA NVVM Compiler
//
// Compiler Build ID: CL-36424714
// Cuda compilation tools, release 13.0, V13.0.88
// Based on NVVM 20.0.0
//

.version 9.0
.target sm_100
.address_size 64

	// .globl	_Z4stepPKiPi
.const .align 4 .b8 offsets_dev[64];
// _ZZ4stepPKiPiE7curr_ds has been demoted

.visible .entry _Z4stepPKiPi(
	.param .u64 .ptr .align 1 _Z4stepPKiPi_param_0,
	.param .u64 .ptr .align 1 _Z4stepPKiPi_param_1
)
{
	.reg .pred 	%p<25>;
	.reg .b32 	%r<277>;
	.reg .b64 	%rd<25>;
	// demoted variable
	.shared .align 4 .b8 _ZZ4stepPKiPiE7curr_ds[4096];
	ld.param.u64 	%rd3, [_Z4stepPKiPi_param_0];
	ld.param.u64 	%rd2, [_Z4stepPKiPi_param_1];
	cvta.to.global.u64 	%rd1, %rd3;
	mov.u32 	%r1, %tid.x;
	mov.u32 	%r2, %tid.y;
	mov.u32 	%r64, %ntid.x;
	mov.u32 	%r65, %ctaid.x;
	mad.lo.s32 	%r3, %r64, %r65, %r1;
	mov.u32 	%r66, %ntid.y;
	mov.u32 	%r67, %ctaid.y;
	mad.lo.s32 	%r68, %r66, %r67, %r2;
	setp.gt.s32 	%p1, %r3, 139;
	setp.gt.u32 	%p2, %r68, 39;
	or.pred  	%p3, %p1, %p2;
	@%p3 bra 	$L__BB0_26;
	mad.lo.s32 	%r5, %r68, 140, %r3;
	mul.wide.s32 	%rd4, %r5, 4;
	add.s64 	%rd5, %rd1, %rd4;
	ld.global.u32 	%r69, [%rd5];
	shl.b32 	%r70, %r1, 7;
	mov.u32 	%r71, _ZZ4stepPKiPiE7curr_ds;
	add.s32 	%r6, %r71, %r70;
	shl.b32 	%r72, %r2, 2;
	add.s32 	%r7, %r6, %r72;
	st.shared.u32 	[%r7], %r69;
	bar.sync 	0;
	add.s32 	%r8, %r3, 140;
	add.s32 	%r9, %r68, 40;
	ld.const.u32 	%r10, [offsets_dev];
	add.s32 	%r73, %r10, %r1;
	ld.const.u32 	%r11, [offsets_dev+4];
	add.s32 	%r74, %r11, %r2;
	max.u32 	%r75, %r73, %r74;
	setp.gt.u32 	%p4, %r75, 31;
	@%p4 bra 	$L__BB0_3;
	shl.b32 	%r92, %r10, 7;
	add.s32 	%r93, %r6, %r92;
	shl.b32 	%r94, %r74, 2;
	add.s32 	%r95, %r93, %r94;
	ld.shared.u32 	%r269, [%r95];
	bra.uni 	$L__BB0_4;
$L__BB0_3:
	add.s32 	%r76, %r8, %r10;
	mul.hi.s32 	%r77, %r76, -368140053;
	add.s32 	%r78, %r77, %r76;
	shr.u32 	%r79, %r78, 31;
	shr.s32 	%r80, %r78, 7;
	add.s32 	%r81, %r80, %r79;
	mul.lo.s32 	%r82, %r81, 140;
	sub.s32 	%r83, %r76, %r82;
	add.s32 	%r84, %r9, %r11;
	mul.hi.s32 	%r85, %r84, 1717986919;
	shr.u32 	%r86, %r85, 31;
	shr.s32 	%r87, %r85, 4;
	add.s32 	%r88, %r87, %r86;
	mul.lo.s32 	%r89, %r88, 40;
	sub.s32 	%r90, %r84, %r89;
	mad.lo.s32 	%r91, %r90, 140, %r83;
	mul.wide.s32 	%rd6, %r91, 4;
	add.s64 	%rd7, %rd1, %rd6;
	ld.global.u32 	%r269, [%rd7];
$L__BB0_4:
	ld.const.u32 	%r16, [offsets_dev+8];
	add.s32 	%r96, %r16, %r1;
	ld.const.u32 	%r17, [offsets_dev+12];
	add.s32 	%r97, %r17, %r2;
	max.u32 	%r98, %r96, %r97;
	setp.lt.u32 	%p5, %r98, 32;
	@%p5 bra 	$L__BB0_6;
	add.s32 	%r99, %r8, %r16;
	mul.hi.s32 	%r100, %r99, -368140053;
	add.s32 	%r101, %r100, %r99;
	shr.u32 	%r102, %r101, 31;
	shr.s32 	%r103, %r101, 7;
	add.s32 	%r104, %r103, %r102;
	mul.lo.s32 	%r105, %r104, 140;
	sub.s32 	%r106, %r99, %r105;
	add.s32 	%r107, %r9, %r17;
	mul.hi.s32 	%r108, %r107, 1717986919;
	shr.u32 	%r109, %r108, 31;
	shr.s32 	%r110, %r108, 4;
	add.s32 	%r111, %r110, %r109;
	mul.lo.s32 	%r112, %r111, 40;
	sub.s32 	%r113, %r107, %r112;
	mad.lo.s32 	%r114, %r113, 140, %r106;
	mul.wide.s32 	%rd8, %r114, 4;
	add.s64 	%rd9, %rd1, %rd8;
	ld.global.u32 	%r270, [%rd9];
	bra.uni 	$L__BB0_7;
$L__BB0_6:
	shl.b32 	%r115, %r16, 7;
	add.s32 	%r116, %r6, %r115;
	shl.b32 	%r117, %r97, 2;
	add.s32 	%r118, %r116, %r117;
	ld.shared.u32 	%r270, [%r118];
$L__BB0_7:
	setp.ne.s32 	%p6, %r270, 0;
	selp.u32 	%r119, 1, 0, %p6;
	setp.ne.s32 	%p7, %r269, 0;
	selp.u32 	%r120, 1, 0, %p7;
	add.s32 	%r22, %r120, %r119;
	ld.const.u32 	%r23, [offsets_dev+16];
	add.s32 	%r121, %r23, %r1;
	ld.const.u32 	%r24, [offsets_dev+20];
	add.s32 	%r122, %r24, %r2;
	max.u32 	%r123, %r121, %r122;
	setp.lt.u32 	%p8, %r123, 32;
	@%p8 bra 	$L__BB0_9;
	add.s32 	%r124, %r8, %r23;
	mul.hi.s32 	%r125, %r124, -368140053;
	add.s32 	%r126, %r125, %r124;
	shr.u32 	%r127, %r126, 31;
	shr.s32 	%r128, %r126, 7;
	add.s32 	%r129, %r128, %r127;
	mul.lo.s32 	%r130, %r129, 140;
	sub.s32 	%r131, %r124, %r130;
	add.s32 	%r132, %r9, %r24;
	mul.hi.s32 	%r133, %r132, 1717986919;
	shr.u32 	%r134, %r133, 31;
	shr.s32 	%r135, %r133, 4;
	add.s32 	%r136, %r135, %r134;
	mul.lo.s32 	%r137, %r136, 40;
	sub.s32 	%r138, %r132, %r137;
	mad.lo.s32 	%r139, %r138, 140, %r131;
	mul.wide.s32 	%rd10, %r139, 4;
	add.s64 	%rd11, %rd1, %rd10;
	ld.global.u32 	%r271, [%rd11];
	bra.uni 	$L__BB0_10;
$L__BB0_9:
	shl.b32 	%r140, %r23, 7;
	add.s32 	%r141, %r6, %r140;
	shl.b32 	%r142, %r122, 2;
	add.s32 	%r143, %r141, %r142;
	ld.shared.u32 	%r271, [%r143];
$L__BB0_10:
	setp.ne.s32 	%p9, %r271, 0;
	selp.u32 	%r144, 1, 0, %p9;
	add.s32 	%r29, %r22, %r144;
	ld.const.u32 	%r30, [offsets_dev+24];
	add.s32 	%r145, %r30, %r1;
	ld.const.u32 	%r31, [offsets_dev+28];
	add.s32 	%r146, %r31, %r2;
	max.u32 	%r147, %r145, %r146;
	setp.lt.u32 	%p10, %r147, 32;
	@%p10 bra 	$L__BB0_12;
	add.s32 	%r148, %r8, %r30;
	mul.hi.s32 	%r149, %r148, -368140053;
	add.s32 	%r150, %r149, %r148;
	shr.u32 	%r151, %r150, 31;
	shr.s32 	%r152, %r150, 7;
	add.s32 	%r153, %r152, %r151;
	mul.lo.s32 	%r154, %r153, 140;
	sub.s32 	%r155, %r148, %r154;
	add.s32 	%r156, %r9, %r31;
	mul.hi.s32 	%r157, %r156, 1717986919;
	shr.u32 	%r158, %r157, 31;
	shr.s32 	%r159, %r157, 4;
	add.s32 	%r160, %r159, %r158;
	mul.lo.s32 	%r161, %r160, 40;
	sub.s32 	%r162, %r156, %r161;
	mad.lo.s32 	%r163, %r162, 140, %r155;
	mul.wide.s32 	%rd12, %r163, 4;
	add.s64 	%rd13, %rd1, %rd12;
	ld.global.u32 	%r272, [%rd13];
	bra.uni 	$L__BB0_13;
$L__BB0_12:
	shl.b32 	%r164, %r30, 7;
	add.s32 	%r165, %r6, %r164;
	shl.b32 	%r166, %r146, 2;
	add.s32 	%r167, %r165, %r166;
	ld.shared.u32 	%r272, [%r167];
$L__BB0_13:
	setp.ne.s32 	%p11, %r272, 0;
	selp.u32 	%r168, 1, 0, %p11;
	add.s32 	%r36, %r29, %r168;
	ld.const.u32 	%r37, [offsets_dev+32];
	add.s32 	%r169, %r37, %r1;
	ld.const.u32 	%r38, [offsets_dev+36];
	add.s32 	%r170, %r38, %r2;
	max.u32 	%r171, %r169, %r170;
	setp.lt.u32 	%p12, %r171, 32;
	@%p12 bra 	$L__BB0_15;
	add.s32 	%r172, %r8, %r37;
	mul.hi.s32 	%r173, %r172, -368140053;
	add.s32 	%r174, %r173, %r172;
	shr.u32 	%r175, %r174, 31;
	shr.s32 	%r176, %r174, 7;
	add.s32 	%r177, %r176, %r175;
	mul.lo.s32 	%r178, %r177, 140;
	sub.s32 	%r179, %r172, %r178;
	add.s32 	%r180, %r9, %r38;
	mul.hi.s32 	%r181, %r180, 1717986919;
	shr.u32 	%r182, %r181, 31;
	shr.s32 	%r183, %r181, 4;
	add.s32 	%r184, %r183, %r182;
	mul.lo.s32 	%r185, %r184, 40;
	sub.s32 	%r186, %r180, %r185;
	mad.lo.s32 	%r187, %r186, 140, %r179;
	mul.wide.s32 	%rd14, %r187, 4;
	add.s64 	%rd15, %rd1, %rd14;
	ld.global.u32 	%r273, [%rd15];
	bra.uni 	$L__BB0_16;
$L__BB0_15:
	shl.b32 	%r188, %r37, 7;
	add.s32 	%r189, %r6, %r188;
	shl.b32 	%r190, %r170, 2;
	add.s32 	%r191, %r189, %r190;
	ld.shared.u32 	%r273, [%r191];
$L__BB0_16:
	setp.ne.s32 	%p13, %r273, 0;
	selp.u32 	%r192, 1, 0, %p13;
	add.s32 	%r43, %r36, %r192;
	ld.const.u32 	%r44, [offsets_dev+40];
	add.s32 	%r193, %r44, %r1;
	ld.const.u32 	%r45, [offsets_dev+44];
	add.s32 	%r194, %r45, %r2;
	max.u32 	%r195, %r193, %r194;
	setp.lt.u32 	%p14, %r195, 32;
	@%p14 bra 	$L__BB0_18;
	add.s32 	%r196, %r8, %r44;
	mul.hi.s32 	%r197, %r196, -368140053;
	add.s32 	%r198, %r197, %r196;
	shr.u32 	%r199, %r198, 31;
	shr.s32 	%r200, %r198, 7;
	add.s32 	%r201, %r200, %r199;
	mul.lo.s32 	%r202, %r201, 140;
	sub.s32 	%r203, %r196, %r202;
	add.s32 	%r204, %r9, %r45;
	mul.hi.s32 	%r205, %r204, 1717986919;
	shr.u32 	%r206, %r205, 31;
	shr.s32 	%r207, %r205, 4;
	add.s32 	%r208, %r207, %r206;
	mul.lo.s32 	%r209, %r208, 40;
	sub.s32 	%r210, %r204, %r209;
	mad.lo.s32 	%r211, %r210, 140, %r203;
	mul.wide.s32 	%rd16, %r211, 4;
	add.s64 	%rd17, %rd1, %rd16;
	ld.global.u32 	%r274, [%rd17];
	bra.uni 	$L__BB0_19;
$L__BB0_18:
	shl.b32 	%r212, %r44, 7;
	add.s32 	%r213, %r6, %r212;
	shl.b32 	%r214, %r194, 2;
	add.s32 	%r215, %r213, %r214;
	ld.shared.u32 	%r274, [%r215];
$L__BB0_19:
	setp.ne.s32 	%p15, %r274, 0;
	selp.u32 	%r216, 1, 0, %p15;
	add.s32 	%r50, %r43, %r216;
	ld.const.u32 	%r51, [offsets_dev+48];
	add.s32 	%r217, %r51, %r1;
	ld.const.u32 	%r52, [offsets_dev+52];
	add.s32 	%r218, %r52, %r2;
	max.u32 	%r219, %r217, %r218;
	setp.lt.u32 	%p16, %r219, 32;
	@%p16 bra 	$L__BB0_21;
	add.s32 	%r220, %r8, %r51;
	mul.hi.s32 	%r221, %r220, -368140053;
	add.s32 	%r222, %r221, %r220;
	shr.u32 	%r223, %r222, 31;
	shr.s32 	%r224, %r222, 7;
	add.s32 	%r225, %r224, %r223;
	mul.lo.s32 	%r226, %r225, 140;
	sub.s32 	%r227, %r220, %r226;
	add.s32 	%r228, %r9, %r52;
	mul.hi.s32 	%r229, %r228, 1717986919;
	shr.u32 	%r230, %r229, 31;
	shr.s32 	%r231, %r229, 4;
	add.s32 	%r232, %r231, %r230;
	mul.lo.s32 	%r233, %r232, 40;
	sub.s32 	%r234, %r228, %r233;
	mad.lo.s32 	%r235, %r234, 140, %r227;
	mul.wide.s32 	%rd18, %r235, 4;
	add.s64 	%rd19, %rd1, %rd18;
	ld.global.u32 	%r275, [%rd19];
	bra.uni 	$L__BB0_22;
$L__BB0_21:
	shl.b32 	%r236, %r51, 7;
	add.s32 	%r237, %r6, %r236;
	shl.b32 	%r238, %r218, 2;
	add.s32 	%r239, %r237, %r238;
	ld.shared.u32 	%r275, [%r239];
$L__BB0_22:
	setp.ne.s32 	%p17, %r275, 0;
	selp.u32 	%r240, 1, 0, %p17;
	add.s32 	%r57, %r50, %r240;
	ld.const.u32 	%r58, [offsets_dev+56];
	add.s32 	%r241, %r58, %r1;
	ld.const.u32 	%r59, [offsets_dev+60];
	add.s32 	%r242, %r59, %r2;
	max.u32 	%r243, %r241, %r242;
	setp.lt.u32 	%p18, %r243, 32;
	@%p18 bra 	$L__BB0_24;
	add.s32 	%r244, %r8, %r58;
	mul.hi.s32 	%r245, %r244, -368140053;
	add.s32 	%r246, %r245, %r244;
	shr.u32 	%r247, %r246, 31;
	shr.s32 	%r248, %r246, 7;
	add.s32 	%r249, %r248, %r247;
	mul.lo.s32 	%r250, %r249, 140;
	sub.s32 	%r251, %r244, %r250;
	add.s32 	%r252, %r9, %r59;
	mul.hi.s32 	%r253, %r252, 1717986919;
	shr.u32 	%r254, %r253, 31;
	shr.s32 	%r255, %r253, 4;
	add.s32 	%r256, %r255, %r254;
	mul.lo.s32 	%r257, %r256, 40;
	sub.s32 	%r258, %r252, %r257;
	mad.lo.s32 	%r259, %r258, 140, %r251;
	mul.wide.s32 	%rd20, %r259, 4;
	add.s64 	%rd21, %rd1, %rd20;
	ld.global.u32 	%r276, [%rd21];
	bra.uni 	$L__BB0_25;
$L__BB0_24:
	shl.b32 	%r260, %r58, 7;
	add.s32 	%r261, %r6, %r260;
	shl.b32 	%r262, %r242, 2;
	add.s32 	%r263, %r261, %r262;
	ld.shared.u32 	%r276, [%r263];
$L__BB0_25:
	setp.ne.s32 	%p19, %r276, 0;
	selp.u32 	%r264, 1, 0, %p19;
	add.s32 	%r266, %r57, %r264;
	cvta.to.global.u64 	%rd22, %rd2;
	add.s64 	%rd24, %rd22, %rd4;
	ld.shared.u32 	%r267, [%r7];
	setp.ne.s32 	%p20, %r267, 0;
	setp.eq.s32 	%p21, %r266, 2;
	and.pred  	%p22, %p20, %p21;
	setp.eq.s32 	%p23, %r266, 3;
	or.pred  	%p24, %p22, %p23;
	selp.u32 	%r268, 1, 0, %p24;
	st.global.u32 	[%rd24], %r268;
$L__BB0_26:
	ret;

}


// ===== COMPILED SASS (sm_100) =====

	.target	sm_100

	.elftype	@"ET_EXEC"


//--------------------- .note.nv.tkinfo           --------------------------
	.section	.note.nv.tkinfo,"",@"SHT_NOTE"
	.sectionflags	@"SHF_NOTE_NV_TKINFO"
	.tkinfo
        /*0018*/ 	.word	0x00000002
        /*0030*/ 	.string	""
        /*0030*/ 	.string	"ptxas"
        /*0030*/ 	.string	"Cuda compilation tools, release 13.0, V13.0.88"
        /*0030*/ 	.string	"Build cuda_13.0.r13.0/compiler.36424714_0"
        /*0030*/ 	.string	"-arch sm_100 -m 64 "



//--------------------- .note.nv.cuinfo           --------------------------
	.section	.note.nv.cuinfo,"",@"SHT_NOTE"
	.sectionflags	@"SHF_NOTE_NV_CUINFO"
        /*0018*/ 	.short	0x0002
        /*001a*/ 	.short	0x0064
        /*001c*/ 	.short	0x0082
	.zero		2


//--------------------- .nv.info                  --------------------------
	.section	.nv.info,"",@"SHT_CUDA_INFO"
	.align	4


	//----- nvinfo : EIATTR_REGCOUNT
	.align		4
        /*0000*/ 	.byte	0x04, 0x2f
        /*0002*/ 	.short	(.L_2 - .L_1)
	.align		4
.L_1:
        /*0004*/ 	.word	index@(_Z4stepPKiPi)
        /*0008*/ 	.word	0x00000020


	//----- nvinfo : EIATTR_FRAME_SIZE
	.align		4
.L_2:
        /*000c*/ 	.byte	0x04, 0x11
        /*000e*/ 	.short	(.L_4 - .L_3)
	.align		4
.L_3:
        /*0010*/ 	.word	index@(_Z4stepPKiPi)
        /*0014*/ 	.word	0x00000000


	//----- nvinfo : EIATTR_MIN_STACK_SIZE
	.align		4
.L_4:
        /*0018*/ 	.byte	0x04, 0x12
        /*001a*/ 	.short	(.L_6 - .L_5)
	.align		4
.L_5:
        /*001c*/ 	.word	index@(_Z4stepPKiPi)
        /*0020*/ 	.word	0x00000000
.L_6:


//--------------------- .nv.compat                --------------------------
	.section	.nv.compat,"",@"SHT_CUDA_COMPAT_INFO"
	.align	4
        /*0000*/ 	.byte	0x02, 0x09, 0x00, 0x00, 0x02, 0x02, 0x01, 0x00, 0x02, 0x05, 0x05, 0x00, 0x03, 0x07, 0x01, 0x01
        /*0010*/ 	.byte	0x02, 0x03, 0x00, 0x00, 0x02, 0x06, 0x01, 0x00, 0x04, 0x0b, 0x08, 0x00, 0x09, 0x00, 0x00, 0x00
        /*0020*/ 	.byte	0x00, 0x00, 0x00, 0x00


//--------------------- .nv.info._Z4stepPKiPi     --------------------------
	.section	.nv.info._Z4stepPKiPi,"",@"SHT_CUDA_INFO"
	.sectionflags	@""
	.align	4


	//----- nvinfo : EIATTR_CUDA_API_VERSION
	.align		4
        /*0000*/ 	.byte	0x04, 0x37
        /*0002*/ 	.short	(.L_8 - .L_7)
.L_7:
        /*0004*/ 	.word	0x00000082


	//----- nvinfo : EIATTR_KPARAM_INFO
	.align		4
.L_8:
        /*0008*/ 	.byte	0x04, 0x17
        /*000a*/ 	.short	(.L_10 - .L_9)
.L_9:
        /*000c*/ 	.word	0x00000000
        /*0010*/ 	.short	0x0001
        /*0012*/ 	.short	0x0008
        /*0014*/ 	.byte	0x00, 0xf5, 0x21, 0x00


	//----- nvinfo : EIATTR_KPARAM_INFO
	.align		4
.L_10:
        /*0018*/ 	.byte	0x04, 0x17
        /*001a*/ 	.short	(.L_12 - .L_11)
.L_11:
        /*001c*/ 	.word	0x00000000
        /*0020*/ 	.short	0x0000
        /*0022*/ 	.short	0x0000
        /*0024*/ 	.byte	0x00, 0xf5, 0x21, 0x00


	//----- nvinfo : EIATTR_SPARSE_MMA_MASK
	.align		4
.L_12:
        /*0028*/ 	.byte	0x03, 0x50
        /*002a*/ 	.short	0x0000


	//----- nvinfo : EIATTR_MAXREG_COUNT
	.align		4
        /*002c*/ 	.byte	0x03, 0x1b
        /*002e*/ 	.short	0x00ff


	//----- nvinfo : EIATTR_NUM_BARRIERS
	.align		4
        /*0030*/ 	.byte	0x02, 0x4c
        /*0032*/ 	.byte	0x01
	.zero		1


	//----- nvinfo : EIATTR_MERCURY_ISA_VERSION
	.align		4
        /*0034*/ 	.byte	0x03, 0x5f
        /*0036*/ 	.short	0x0101


	//----- nvinfo : EIATTR_VRC_CTA_INIT_COUNT
	.align		4
        /*0038*/ 	.byte	0x02, 0x4a
	.zero		1
	.zero		1


	//----- nvinfo : EIATTR_EXIT_INSTR_OFFSETS
	.align		4
        /*003c*/ 	.byte	0x04, 0x1c
        /*003e*/ 	.short	(.L_14 - .L_13)


	//   ....[0]....
.L_13:
        /*0040*/ 	.word	0x000000b0


	//   ....[1]....
        /*0044*/ 	.word	0x00000ea0


	//----- nvinfo : EIATTR_CBANK_PARAM_SIZE
	.align		4
.L_14:
        /*0048*/ 	.byte	0x03, 0x19
        /*004a*/ 	.short	0x0010


	//----- nvinfo : EIATTR_PARAM_CBANK
	.align		4
        /*004c*/ 	.byte	0x04, 0x0a
        /*004e*/ 	.short	(.L_16 - .L_15)
	.align		4
.L_15:
        /*0050*/ 	.word	index@(.nv.constant0._Z4stepPKiPi)
        /*0054*/ 	.short	0x0380
        /*0056*/ 	.short	0x0010


	//----- nvinfo : EIATTR_SW_WAR
	.align		4
.L_16:
        /*0058*/ 	.byte	0x04, 0x36
        /*005a*/ 	.short	(.L_18 - .L_17)
.L_17:
        /*005c*/ 	.word	0x00000008
.L_18:


//--------------------- .nv.callgraph             --------------------------
	.section	.nv.callgraph,"",@"SHT_CUDA_CALLGRAPH"
	.align	4
	.sectionentsize	8
	.align		4
        /*0000*/ 	.word	0x00000000
	.align		4
        /*0004*/ 	.word	0xffffffff
	.align		4
        /*0008*/ 	.word	0x00000000
	.align		4
        /*000c*/ 	.word	0xfffffffe
	.align		4
        /*0010*/ 	.word	0x00000000
	.align		4
        /*0014*/ 	.word	0xfffffffd
	.align		4
        /*0018*/ 	.word	0x00000000
	.align		4
        /*001c*/ 	.word	0xfffffffc


//--------------------- .nv.constant3             --------------------------
	.section	.nv.constant3,"a",@progbits
	.align	4
.nv.constant3:
	.type		offsets_dev,@object
	.size		offsets_dev,(.L_0 - offsets_dev)
offsets_dev:
	.zero		64
.L_0:


//--------------------- .text._Z4stepPKiPi        --------------------------
	.section	.text._Z4stepPKiPi,"ax",@progbits
	.align	128
        .global         _Z4stepPKiPi
        .type           _Z4stepPKiPi,@function
        .size           _Z4stepPKiPi,(.L_x_1 - _Z4stepPKiPi)
        .other          _Z4stepPKiPi,@"STO_CUDA_ENTRY STV_DEFAULT"
_Z4stepPKiPi:
.text._Z4stepPKiPi:
[----:B------:R-:W-:Y:S01]  /*0000*/  LDC R1, c[0x0][0x37c] ;  /* 0x0000df00ff017b82 */ /* 0x000fe20000000800 */
[----:B------:R-:W0:Y:S01]  /*0010*/  S2R R24, SR_TID.Y ;  /* 0x0000000000187919 */ /* 0x000e220000002200 */
[----:B------:R-:W1:Y:S01]  /*0020*/  LDCU UR4, c[0x0][0x360] ;  /* 0x00006c00ff0477ac */ /* 0x000e620008000800 */
[----:B------:R-:W0:Y:S01]  /*0030*/  S2R R5, SR_CTAID.Y ;  /* 0x0000000000057919 */ /* 0x000e220000002600 */
[----:B------:R-:W0:Y:S01]  /*0040*/  LDCU UR5, c[0x0][0x364] ;  /* 0x00006c80ff0577ac */ /* 0x000e220008000800 */
[----:B------:R-:W1:Y:S01]  /*0050*/  S2R R3, SR_TID.X ;  /* 0x0000000000037919 */ /* 0x000e620000002100 */
[----:B------:R-:W1:Y:S01]  /*0060*/  S2R R0, SR_CTAID.X ;  /* 0x0000000000007919 */ /* 0x000e620000002500 */
[----:B0-----:R-:W-:-:S05]  /*0070*/  IMAD R2, R5, UR5, R24 ;  /* 0x0000000505027c24 */ /* 0x001fca000f8e0218 */
[----:B------:R-:W-:Y:S01]  /*0080*/  ISETP.GT.U32.AND P0, PT, R2, 0x27, PT ;  /* 0x000000270200780c */ /* 0x000fe20003f04070 */
[----:B-1----:R-:W-:-:S05]  /*0090*/  IMAD R25, R0, UR4, R3 ;  /* 0x0000000400197c24 */ /* 0x002fca000f8e0203 */
[----:B------:R-:W-:-:S13]  /*00a0*/  ISETP.GT.OR P0, PT, R25, 0x8b, P0 ;  /* 0x0000008b1900780c */ /* 0x000fda0000704670 */
[----:B------:R-:W-:Y:S05]  /*00b0*/  @P0 EXIT ;  /* 0x000000000000094d */ /* 0x000fea0003800000 */
[----:B------:R-:W0:Y:S01]  /*00c0*/  LDC.64 R10, c[0x0][0x380] ;  /* 0x0000e000ff0a7b82 */ /* 0x000e220000000a00 */
[----:B------:R-:W1:Y:S01]  /*00d0*/  LDCU.64 UR6, c[0x0][0x358] ;  /* 0x00006b00ff0677ac */ /* 0x000e620008000a00 */
[----:B------:R-:W-:-:S06]  /*00e0*/  IMAD R0, R2, 0x8c, R25 ;  /* 0x0000008c02007824 */ /* 0x000fcc00078e0219 */
[----:B------:R-:W2:Y:S08]  /*00f0*/  LDC.64 R8, c[0x3][RZ] ;  /* 0x00c00000ff087b82 */ /* 0x000eb00000000a00 */
[----:B------:R-:W3:Y:S01]  /*0100*/  LDC.64 R4, c[0x3][0x8] ;  /* 0x00c00200ff047b82 */ /* 0x000ee20000000a00 */
[----:B0-----:R-:W-:-:S05]  /*0110*/  IMAD.WIDE R6, R0, 0x4, R10 ;  /* 0x0000000400067825 */ /* 0x001fca00078e020a */
[----:B-1----:R0:W4:Y:S02]  /*0120*/  LDG.E R21, desc[UR6][R6.64] ;  /* 0x0000000606157981 */ /* 0x002124000c1e1900 */
[----:B------:R-:W1:Y:S01]  /*0130*/  S2UR UR5, SR_CgaCtaId ;  /* 0x00000000000579c3 */ /* 0x000e620000008800 */
[----:B------:R-:W-:Y:S01]  /*0140*/  VIADD R25, R25, 0x8c ;  /* 0x0000008c19197836 */ /* 0x000fe20000000000 */
[----:B------:R-:W-:Y:S01]  /*0150*/  IADD3 R2, PT, PT, R2, 0x28, RZ ;  /* 0x0000002802027810 */ /* 0x000fe20007ffe0ff */
[----:B--2---:R-:W-:Y:S01]  /*0160*/  IMAD.IADD R18, R24, 0x1, R9 ;  /* 0x0000000118127824 */ /* 0x004fe200078e0209 */
[----:B------:R-:W-:-:S04]  /*0170*/  UMOV UR4, 0x400 ;  /* 0x0000040000047882 */ /* 0x000fc80000000000 */
[----:B------:R-:W-:Y:S01]  /*0180*/  VIADDMNMX.U32 R12, R3, R8, R18, !PT ;  /* 0x00000008030c7246 */ /* 0x000fe20007800012 */
[----:B---3--:R-:W-:-:S03]  /*0190*/  IMAD.IADD R19, R24, 0x1, R5 ;  /* 0x0000000118137824 */ /* 0x008fc600078e0205 */
[----:B------:R-:W-:Y:S02]  /*01a0*/  ISETP.GT.U32.AND P1, PT, R12, 0x1f, PT ;  /* 0x0000001f0c00780c */ /* 0x000fe40003f24070 */
[----:B------:R-:W-:-:S04]  /*01b0*/  VIADDMNMX.U32 R13, R3, R4, R19, !PT ;  /* 0x00000004030d7246 */ /* 0x000fc80007800013 */
[----:B------:R-:W-:Y:S01]  /*01c0*/  ISETP.GE.U32.AND P2, PT, R13, 0x20, PT ;  /* 0x000000200d00780c */ /* 0x000fe20003f46070 */
[----:B-1----:R-:W-:-:S06]  /*01d0*/  ULEA UR4, UR5, UR4, 0x18 ;  /* 0x0000000405047291 */ /* 0x002fcc000f8ec0ff */
[----:B------:R-:W-:Y:S01]  /*01e0*/  @P1 IADD3 R13, PT, PT, R25, R8, RZ ;  /* 0x00000008190d1210 */ /* 0x000fe20007ffe0ff */
[----:B------:R-:W-:Y:S02]  /*01f0*/  @P1 IMAD.MOV.U32 R12, RZ, RZ, RZ ;  /* 0x000000ffff0c1224 */ /* 0x000fe400078e00ff */
[----:B------:R-:W-:-:S03]  /*0200*/  @P1 IMAD.IADD R14, R2, 0x1, R9 ;  /* 0x00000001020e1824 */ /* 0x000fc600078e0209 */
[----:B------:R-:W-:Y:S01]  /*0210*/  @P2 IMAD.IADD R9, R2, 0x1, R5 ;  /* 0x0000000102092824 */ /* 0x000fe200078e0205 */
[----:B0-----:R-:W-:Y:S01]  /*0220*/  @P2 IADD3 R7, PT, PT, R25, R4, RZ ;  /* 0x0000000419072210 */ /* 0x001fe20007ffe0ff */
[----:B------:R-:W-:-:S04]  /*0230*/  @P1 IMAD.HI R5, R13, -0x15f15f15, R12 ;  /* 0xea0ea0eb0d051827 */ /* 0x000fc800078e020c */
[----:B------:R-:W-:Y:S01]  /*0240*/  @P2 IMAD.MOV.U32 R6, RZ, RZ, RZ ;  /* 0x000000ffff062224 */ /* 0x000fe200078e00ff */
[----:B------:R-:W-:Y:S01]  /*0250*/  @P1 SHF.R.U32.HI R12, RZ, 0x1f, R5 ;  /* 0x0000001fff0c1819 */ /* 0x000fe20000011605 */
[----:B------:R-:W-:-:S03]  /*0260*/  @P1 IMAD.HI R15, R14, 0x66666667, RZ ;  /* 0x666666670e0f1827 */ /* 0x000fc600078e02ff */
[----:B------:R-:W-:Y:S01]  /*0270*/  @P1 LEA.HI.SX32 R12, R5, R12, 0x19 ;  /* 0x0000000c050c1211 */ /* 0x000fe200078fcaff */
[----:B------:R-:W-:Y:S01]  /*0280*/  @P2 IMAD.HI R6, R7, -0x15f15f15, R6 ;  /* 0xea0ea0eb07062827 */ /* 0x000fe200078e0206 */
[----:B------:R-:W-:-:S03]  /*0290*/  @P1 SHF.R.U32.HI R16, RZ, 0x1f, R15 ;  /* 0x0000001fff101819 */ /* 0x000fc6000001160f */
[----:B------:R-:W-:Y:S01]  /*02a0*/  @P2 IMAD.HI R17, R9, 0x66666667, RZ ;  /* 0x6666666709112827 */ /* 0x000fe200078e02ff */
[----:B------:R-:W-:Y:S02]  /*02b0*/  @P2 SHF.R.U32.HI R5, RZ, 0x1f, R6 ;  /* 0x0000001fff052819 */ /* 0x000fe40000011606 */
[----:B------:R-:W-:Y:S01]  /*02c0*/  @P1 LEA.HI.SX32 R15, R15, R16, 0x1c ;  /* 0x000000100f0f1211 */ /* 0x000fe200078fe2ff */
[----:B------:R-:W-:Y:S01]  /*02d0*/  @P1 IMAD R12, R12, -0x8c, R13 ;  /* 0xffffff740c0c1824 */ /* 0x000fe200078e020d */
[----:B------:R-:W-:Y:S02]  /*02e0*/  @P2 LEA.HI.SX32 R6, R6, R5, 0x19 ;  /* 0x0000000506062211 */ /* 0x000fe400078fcaff */
[----:B------:R-:W-:Y:S01]  /*02f0*/  LEA R5, R3, UR4, 0x7 ;  /* 0x0000000403057c11 */ /* 0x000fe2000f8e38ff */
[----:B------:R-:W-:Y:S01]  /*0300*/  @P1 IMAD R15, R15, -0x28, R14 ;  /* 0xffffffd80f0f1824 */ /* 0x000fe200078e020e */
[----:B------:R-:W-:Y:S01]  /*0310*/  @P2 SHF.R.U32.HI R16, RZ, 0x1f, R17 ;  /* 0x0000001fff102819 */ /* 0x000fe20000011611 */
[----:B------:R-:W-:-:S02]  /*0320*/  @P2 IMAD R7, R6, -0x8c, R7 ;  /* 0xffffff7406072824 */ /* 0x000fc400078e0207 */
[----:B------:R-:W-:Y:S01]  /*0330*/  IMAD R6, R24, 0x4, R5 ;  /* 0x0000000418067824 */ /* 0x000fe200078e0205 */
[----:B------:R-:W-:Y:S01]  /*0340*/  @P2 LEA.HI.SX32 R16, R17, R16, 0x1c ;  /* 0x0000001011102211 */ /* 0x000fe200078fe2ff */
[----:B------:R-:W-:Y:S02]  /*0350*/  @P1 IMAD R15, R15, 0x8c, R12 ;  /* 0x0000008c0f0f1824 */ /* 0x000fe400078e020c */
[----:B------:R-:W0:Y:S02]  /*0360*/  LDC.64 R12, c[0x3][0x10] ;  /* 0x00c00400ff0c7b82 */ /* 0x000e240000000a00 */
[----:B------:R-:W-:-:S04]  /*0370*/  @P2 IMAD R16, R16, -0x28, R9 ;  /* 0xffffffd810102824 */ /* 0x000fc800078e0209 */
[----:B------:R-:W-:Y:S02]  /*0380*/  @P2 IMAD R7, R16, 0x8c, R7 ;  /* 0x0000008c10072824 */ /* 0x000fe400078e0207 */
[----:B------:R-:W-:-:S04]  /*0390*/  @P1 IMAD.WIDE R16, R15, 0x4, R10 ;  /* 0x000000040f101825 */ /* 0x000fc800078e020a */
[----:B------:R-:W-:Y:S01]  /*03a0*/  @P2 IMAD.WIDE R14, R7, 0x4, R10 ;  /* 0x00000004070e2825 */ /* 0x000fe200078e020a */
[----:B----4-:R1:W-:Y:S01]  /*03b0*/  STS [R6], R21 ;  /* 0x0000001506007388 */ /* 0x0103e20000000800 */
[----:B------:R-:W-:Y:S06]  /*03c0*/  BAR.SYNC.DEFER_BLOCKING 0x0 ;  /* 0x0000000000007b1d */ /* 0x000fec0000010000 */
[----:B------:R2:W3:Y:S04]  /*03d0*/  @P1 LDG.E R20, desc[UR6][R16.64] ;  /* 0x0000000610141981 */ /* 0x0004e8000c1e1900 */
[----:B------:R4:W5:Y:S01]  /*03e0*/  @P2 LDG.E R14, desc[UR6][R14.64] ;  /* 0x000000060e0e2981 */ /* 0x000962000c1e1900 */
[----:B------:R-:W-:Y:S01]  /*03f0*/  @!P1 LEA R7, R8, R5, 0x7 ;  /* 0x0000000508079211 */ /* 0x000fe200078e38ff */
[----:B------:R-:W-:Y:S01]  /*0400*/  @!P2 IMAD R4, R4, 0x80, R5 ;  /* 0x000000800404a824 */ /* 0x000fe200078e0205 */
[----:B------:R-:W1:Y:S01]  /*0410*/  LDC.64 R8, c[0x3][0x18] ;  /* 0x00c00600ff087b82 */ /* 0x000e620000000a00 */
[----:B------:R-:W-:Y:S02]  /*0420*/  LDS R6, [R6] ;  /* 0x0000000006067984 */ /* 0x000fe40000000800 */
[----:B------:R-:W-:Y:S01]  /*0430*/  @!P1 IMAD R18, R18, 0x4, R7 ;  /* 0x0000000412129824 */ /* 0x000fe200078e0207 */
[----:B------:R-:W-:Y:S01]  /*0440*/  @!P2 LEA R22, R19, R4, 0x2 ;  /* 0x000000041316a211 */ /* 0x000fe200078e10ff */
[----:B0-----:R-:W-:-:S03]  /*0450*/  IMAD.IADD R4, R24, 0x1, R13 ;  /* 0x0000000118047824 */ /* 0x001fc600078e020d */
[----:B--2---:R-:W0:Y:S01]  /*0460*/  LDC.64 R16, c[0x3][0x20] ;  /* 0x00c00800ff107b82 */ /* 0x004e220000000a00 */
[----:B------:R-:W2:Y:S01]  /*0470*/  @!P1 LDS R18, [R18] ;  /* 0x0000000012129984 */ /* 0x000ea20000000800 */
[----:B------:R-:W-:-:S03]  /*0480*/  VIADDMNMX.U32 R7, R3, R12, R4, !PT ;  /* 0x0000000c03077246 */ /* 0x000fc60007800004 */
[----:B------:R-:W0:Y:S01]  /*0490*/  @!P2 LDS R22, [R22] ;  /* 0x000000001616a984 */ /* 0x000e220000000800 */
[----:B------:R-:W-:Y:S01]  /*04a0*/  ISETP.GE.U32.AND P0, PT, R7, 0x20, PT ;  /* 0x000000200700780c */ /* 0x000fe20003f06070 */
[----:B-1----:R-:W-:-:S12]  /*04b0*/  IMAD.IADD R7, R24, 0x1, R9 ;  /* 0x0000000118077824 */ /* 0x002fd800078e0209 */
[----:B------:R-:W-:Y:S01]  /*04c0*/  @P0 IADD3 R21, PT, PT, R2, R13, RZ ;  /* 0x0000000d02150210 */ /* 0x000fe20007ffe0ff */
[----:B------:R-:W-:Y:S01]  /*04d0*/  @P0 IMAD.IADD R19, R25, 0x1, R12 ;  /* 0x0000000119130824 */ /* 0x000fe200078e020c */
[----:B----4-:R-:W-:Y:S02]  /*04e0*/  VIADDMNMX.U32 R15, R3, R8, R7, !PT ;  /* 0x00000008030f7246 */ /* 0x010fe40007800007 */
[----:B------:R-:W-:-:S05]  /*04f0*/  @!P0 LEA R27, R12, R5, 0x7 ;  /* 0x000000050c1b8211 */ /* 0x000fca00078e38ff */
[----:B------:R-:W-:-:S06]  /*0500*/  @!P0 IMAD R4, R4, 0x4, R27 ;  /* 0x0000000404048824 */ /* 0x000fcc00078e021b */
[----:B------:R-:W1:Y:S01]  /*0510*/  @!P0 LDS R4, [R4] ;  /* 0x0000000004048984 */ /* 0x000e620000000800 */
[----:B--2---:R-:W-:Y:S01]  /*0520*/  @!P1 ISETP.NE.AND P6, PT, R18, RZ, PT ;  /* 0x000000ff1200920c */ /* 0x004fe20003fc5270 */
[----:B------:R-:W-:-:S04]  /*0530*/  @P0 IMAD.MOV.U32 R18, RZ, RZ, RZ ;  /* 0x000000ffff120224 */ /* 0x000fc800078e00ff */
[----:B------:R-:W-:-:S05]  /*0540*/  @P0 IMAD.HI R13, R19, -0x15f15f15, R18 ;  /* 0xea0ea0eb130d0827 */ /* 0x000fca00078e0212 */
[----:B------:R-:W-:Y:S02]  /*0550*/  @P0 SHF.R.U32.HI R18, RZ, 0x1f, R13 ;  /* 0x0000001fff120819 */ /* 0x000fe4000001160d */
[----:B---3--:R-:W-:Y:S01]  /*0560*/  @P1 ISETP.NE.AND P6, PT, R20, RZ, PT ;  /* 0x000000ff1400120c */ /* 0x008fe20003fc5270 */
[----:B------:R-:W-:Y:S01]  /*0570*/  @P0 IMAD.HI R20, R21, 0x66666667, RZ ;  /* 0x6666666715140827 */ /* 0x000fe200078e02ff */
[----:B------:R-:W-:Y:S02]  /*0580*/  ISETP.GE.U32.AND P1, PT, R15, 0x20, PT ;  /* 0x000000200f00780c */ /* 0x000fe40003f26070 */
[----:B-----5:R-:W-:Y:S02]  /*0590*/  @P2 ISETP.NE.AND P5, PT, R14, RZ, PT ;  /* 0x000000ff0e00220c */ /* 0x020fe40003fa5270 */
[----:B------:R-:W2:Y:S01]  /*05a0*/  LDC.64 R14, c[0x3][0x28] ;  /* 0x00c00a00ff0e7b82 */ /* 0x000ea20000000a00 */
[----:B------:R-:W-:Y:S02]  /*05b0*/  @P0 SHF.R.U32.HI R23, RZ, 0x1f, R20 ;  /* 0x0000001fff170819 */ /* 0x000fe40000011614 */
[----:B0-----:R-:W-:-:S02]  /*05c0*/  @!P2 ISETP.NE.AND P5, PT, R22, RZ, PT ;  /* 0x000000ff1600a20c */ /* 0x001fc40003fa5270 */
[----:B------:R-:W-:Y:S02]  /*05d0*/  @P0 LEA.HI.SX32 R20, R20, R23, 0x1c ;  /* 0x0000001714140211 */ /* 0x000fe400078fe2ff */
[----:B------:R-:W-:Y:S02]  /*05e0*/  @P0 LEA.HI.SX32 R23, R13, R18, 0x19 ;  /* 0x000000120d170211 */ /* 0x000fe400078fcaff */
[----:B------:R-:W-:Y:S01]  /*05f0*/  @P1 IMAD.IADD R18, R2, 0x1, R9 ;  /* 0x0000000102121824 */ /* 0x000fe200078e0209 */
[----:B------:R-:W-:Y:S01]  /*0600*/  @P1 IADD3 R13, PT, PT, R25, R8, RZ ;  /* 0x00000008190d1210 */ /* 0x000fe20007ffe0ff */
[----:B------:R-:W-:Y:S02]  /*0610*/  @P0 IMAD R21, R20, -0x28, R21 ;  /* 0xffffffd814150824 */ /* 0x000fe400078e0215 */
[----:B------:R-:W-:Y:S02]  /*0620*/  IMAD.IADD R20, R24, 0x1, R17 ;  /* 0x0000000118147824 */ /* 0x000fe400078e0211 */
[----:B------:R-:W-:-:S04]  /*0630*/  @P1 IMAD.HI R9, R18, 0x66666667, RZ ;  /* 0x6666666712091827 */ /* 0x000fc800078e02ff */
[----:B------:R-:W-:Y:S01]  /*0640*/  @P1 IMAD.MOV.U32 R12, RZ, RZ, RZ ;  /* 0x000000ffff0c1224 */ /* 0x000fe200078e00ff */
[----:B------:R-:W-:Y:S01]  /*0650*/  @P1 SHF.R.U32.HI R26, RZ, 0x1f, R9 ;  /* 0x0000001fff1a1819 */ /* 0x000fe20000011609 */
[----:B------:R-:W-:Y:S01]  /*0660*/  @P0 IMAD R22, R23, -0x8c, R19 ;  /* 0xffffff7417160824 */ /* 0x000fe200078e0213 */
[----:B------:R-:W-:Y:S01]  /*0670*/  VIADDMNMX.U32 R19, R3, R16, R20, !PT ;  /* 0x0000001003137246 */ /* 0x000fe20007800014 */
[----:B------:R-:W-:Y:S01]  /*0680*/  @P1 IMAD.HI R12, R13, -0x15f15f15, R12 ;  /* 0xea0ea0eb0d0c1827 */ /* 0x000fe200078e020c */
[----:B------:R-:W-:Y:S02]  /*0690*/  @P1 LEA.HI.SX32 R23, R9, R26, 0x1c ;  /* 0x0000001a09171211 */ /* 0x000fe400078fe2ff */
[----:B------:R-:W-:Y:S01]  /*06a0*/  ISETP.GE.U32.AND P2, PT, R19, 0x20, PT ;  /* 0x000000201300780c */ /* 0x000fe20003f46070 */
[----:B------:R-:W-:Y:S01]  /*06b0*/  @P0 IMAD R21, R21, 0x8c, R22 ;  /* 0x0000008c15150824 */ /* 0x000fe200078e0216 */
[----:B------:R-:W-:Y:S01]  /*06c0*/  @P1 SHF.R.U32.HI R19, RZ, 0x1f, R12 ;  /* 0x0000001fff131819 */ /* 0x000fe2000001160c */
[----:B------:R-:W-:Y:S01]  /*06d0*/  @P1 IMAD R23, R23, -0x28, R18 ;  /* 0xffffffd817171824 */ /* 0x000fe200078e0212 */
[----:B--2---:R-:W-:Y:S01]  /*06e0*/  IADD3 R9, PT, PT, R24, R15, RZ ;  /* 0x0000000f18097210 */ /* 0x004fe20007ffe0ff */
[----:B------:R-:W-:Y:S01]  /*06f0*/  @!P1 IMAD R8, R8, 0x80, R5 ;  /* 0x0000008008089824 */ /* 0x000fe200078e0205 */
[----:B------:R-:W-:-:S02]  /*0700*/  @P1 LEA.HI.SX32 R19, R12, R19, 0x19 ;  /* 0x000000130c131211 */ /* 0x000fc400078fcaff */
[----:B------:R-:W-:Y:S01]  /*0710*/  VIADDMNMX.U32 R12, R3, R14, R9, !PT ;  /* 0x0000000e030c7246 */ /* 0x000fe20007800009 */
[----:B------:R-:W-:Y:S02]  /*0720*/  @!P1 IMAD R8, R7, 0x4, R8 ;  /* 0x0000000407089824 */ /* 0x000fe400078e0208 */
[----:B------:R-:W-:Y:S01]  /*0730*/  @P1 IMAD R18, R19, -0x8c, R13 ;  /* 0xffffff7413121824 */ /* 0x000fe200078e020d */
[----:B------:R-:W-:Y:S01]  /*0740*/  ISETP.GE.U32.AND P3, PT, R12, 0x20, PT ;  /* 0x000000200c00780c */ /* 0x000fe20003f66070 */
[----:B------:R-:W-:Y:S01]  /*0750*/  @P2 IMAD.IADD R22, R2, 0x1, R17 ;  /* 0x0000000102162824 */ /* 0x000fe200078e0211 */
[----:B------:R-:W0:Y:S01]  /*0760*/  LDC.64 R12, c[0x3][0x30] ;  /* 0x00c00c00ff0c7b82 */ /* 0x000e220000000a00 */
[----:B------:R-:W-:Y:S01]  /*0770*/  @P2 IADD3 R19, PT, PT, R25, R16, RZ ;  /* 0x0000001019132210 */ /* 0x000fe20007ffe0ff */
[----:B------:R-:W-:Y:S01]  /*0780*/  @P1 IMAD R23, R23, 0x8c, R18 ;  /* 0x0000008c17171824 */ /* 0x000fe200078e0212 */
[----:B------:R-:W-:Y:S01]  /*0790*/  @!P2 LEA R7, R16, R5, 0x7 ;  /* 0x000000051007a211 */ /* 0x000fe200078e38ff */
[----:B------:R-:W-:Y:S01]  /*07a0*/  @P2 IMAD.HI R26, R22, 0x66666667, RZ ;  /* 0x66666667161a2827 */ /* 0x000fe200078e02ff */
[----:B------:R-:W2:Y:S03]  /*07b0*/  @!P1 LDS R8, [R8] ;  /* 0x0000000008089984 */ /* 0x000ea60000000800 */
[----:B------:R-:W-:Y:S01]  /*07c0*/  @P2 IMAD.MOV.U32 R18, RZ, RZ, RZ ;  /* 0x000000ffff122224 */ /* 0x000fe200078e00ff */
[----:B------:R-:W-:Y:S01]  /*07d0*/  @P2 SHF.R.U32.HI R27, RZ, 0x1f, R26 ;  /* 0x0000001fff1b2819 */ /* 0x000fe2000001161a */
[----:B------:R-:W-:-:S02]  /*07e0*/  @!P2 IMAD R7, R20, 0x4, R7 ;  /* 0x000000041407a824 */ /* 0x000fc400078e0207 */
[----:B------:R-:W-:Y:S01]  /*07f0*/  @P2 IMAD.HI R17, R19, -0x15f15f15, R18 ;  /* 0xea0ea0eb13112827 */ /* 0x000fe200078e0212 */
[----:B------:R-:W-:-:S03]  /*0800*/  @P2 LEA.HI.SX32 R27, R26, R27, 0x1c ;  /* 0x0000001b1a1b2211 */ /* 0x000fc600078fe2ff */
[----:B------:R-:W-:Y:S01]  /*0810*/  @P3 IMAD.IADD R18, R2, 0x1, R15 ;  /* 0x0000000102123824 */ /* 0x000fe200078e020f */
[----:B------:R-:W-:Y:S01]  /*0820*/  @P2 SHF.R.U32.HI R16, RZ, 0x1f, R17 ;  /* 0x0000001fff102819 */ /* 0x000fe20000011611 */
[----:B------:R-:W-:Y:S01]  /*0830*/  @P2 IMAD R27, R27, -0x28, R22 ;  /* 0xffffffd81b1b2824 */ /* 0x000fe200078e0216 */
[----:B------:R-:W3:Y:S01]  /*0840*/  @!P2 LDS R7, [R7] ;  /* 0x000000000707a984 */ /* 0x000ee20000000800 */
[----:B------:R-:W-:Y:S01]  /*0850*/  @P3 IMAD.HI R22, R18, 0x66666667, RZ ;  /* 0x6666666712163827 */ /* 0x000fe200078e02ff */
[----:B------:R-:W-:Y:S02]  /*0860*/  @P2 LEA.HI.SX32 R15, R17, R16, 0x19 ;  /* 0x00000010110f2211 */ /* 0x000fe400078fcaff */
[----:B------:R-:W-:Y:S01]  /*0870*/  @P3 IADD3 R17, PT, PT, R25, R14, RZ ;  /* 0x0000000e19113210 */ /* 0x000fe20007ffe0ff */
[----:B------:R-:W-:Y:S02]  /*0880*/  @P3 IMAD.MOV.U32 R16, RZ, RZ, RZ ;  /* 0x000000ffff103224 */ /* 0x000fe400078e00ff */
[----:B------:R-:W-:Y:S01]  /*0890*/  @P2 IMAD R20, R15, -0x8c, R19 ;  /* 0xffffff740f142824 */ /* 0x000fe200078e0213 */
[----:B------:R-:W-:Y:S01]  /*08a0*/  @P3 SHF.R.U32.HI R19, RZ, 0x1f, R22 ;  /* 0x0000001fff133819 */ /* 0x000fe20000011616 */
[----:B0-----:R-:W-:-:S02]  /*08b0*/  IMAD.IADD R15, R24, 0x1, R13 ;  /* 0x00000001180f7824 */ /* 0x001fc400078e020d */
[----:B------:R-:W-:Y:S01]  /*08c0*/  @P3 IMAD.HI R16, R17, -0x15f15f15, R16 ;  /* 0xea0ea0eb11103827 */ /* 0x000fe200078e0210 */
[----:B------:R-:W-:Y:S02]  /*08d0*/  @P3 LEA.HI.SX32 R19, R22, R19, 0x1c ;  /* 0x0000001316133211 */ /* 0x000fe400078fe2ff */
[----:B------:R-:W-:Y:S01]  /*08e0*/  VIADDMNMX.U32 R22, R3, R12, R15, !PT ;  /* 0x0000000c03167246 */ /* 0x000fe2000780000f */
[----:B------:R-:W-:Y:S02]  /*08f0*/  @P2 IMAD R27, R27, 0x8c, R20 ;  /* 0x0000008c1b1b2824 */ /* 0x000fe400078e0214 */
[----:B------:R-:W-:Y:S01]  /*0900*/  @P3 IMAD R18, R19, -0x28, R18 ;  /* 0xffffffd813123824 */ /* 0x000fe200078e0212 */
[----:B------:R-:W-:Y:S01]  /*0910*/  ISETP.GE.U32.AND P4, PT, R22, 0x20, PT ;  /* 0x000000201600780c */ /* 0x000fe20003f86070 */
[----:B------:R-:W-:-:S06]  /*0920*/  @P0 IMAD.WIDE R20, R21, 0x4, R10 ;  /* 0x0000000415140825 */ /* 0x000fcc00078e020a */
[----:B------:R0:W4:Y:S06]  /*0930*/  @P0 LDG.E R20, desc[UR6][R20.64] ;  /* 0x0000000614140981 */ /* 0x00012c000c1e1900 */
[----:B------:R-:W-:Y:S01]  /*0940*/  @P4 IADD3 R26, PT, PT, R2, R13, RZ ;  /* 0x0000000d021a4210 */ /* 0x000fe20007ffe0ff */
[----:B------:R-:W-:Y:S01]  /*0950*/  @P4 IMAD.IADD R19, R25, 0x1, R12 ;  /* 0x0000000119134824 */ /* 0x000fe200078e020c */
[----:B------:R-:W-:-:S04]  /*0960*/  @P3 SHF.R.U32.HI R13, RZ, 0x1f, R16 ;  /* 0x0000001fff0d3819 */ /* 0x000fc80000011610 */
[----:B------:R-:W-:Y:S01]  /*0970*/  @P3 LEA.HI.SX32 R13, R16, R13, 0x19 ;  /* 0x0000000d100d3211 */ /* 0x000fe200078fcaff */
[----:B------:R-:W-:-:S04]  /*0980*/  @P4 IMAD.HI R16, R26, 0x66666667, RZ ;  /* 0x666666671a104827 */ /* 0x000fc800078e02ff */
[----:B------:R-:W-:Y:S01]  /*0990*/  @P3 IMAD R13, R13, -0x8c, R17 ;  /* 0xffffff740d0d3824 */ /* 0x000fe200078e0211 */
[----:B------:R-:W-:-:S03]  /*09a0*/  @P4 SHF.R.U32.HI R17, RZ, 0x1f, R16 ;  /* 0x0000001fff114819 */ /* 0x000fc60000011610 */
[----:B------:R-:W-:Y:S01]  /*09b0*/  @P3 IMAD R13, R18, 0x8c, R13 ;  /* 0x0000008c120d3824 */ /* 0x000fe200078e020d */
[----:B------:R-:W-:Y:S01]  /*09c0*/  @P4 LEA.HI.SX32 R17, R16, R17, 0x1c ;  /* 0x0000001110114211 */ /* 0x000fe200078fe2ff */
[----:B------:R-:W-:-:S04]  /*09d0*/  @P4 IMAD.MOV.U32 R18, RZ, RZ, RZ ;  /* 0x000000ffff124224 */ /* 0x000fc800078e00ff */
[----:B------:R-:W-:Y:S02]  /*09e0*/  @P4 IMAD R26, R17, -0x28, R26 ;  /* 0xffffffd8111a4824 */ /* 0x000fe400078e021a */
[----:B------:R-:W5:Y:S01]  /*09f0*/  LDC.64 R16, c[0x3][0x38] ;  /* 0x00c00e00ff107b82 */ /* 0x000f620000000a00 */
[----:B------:R-:W-:-:S05]  /*0a00*/  @P4 IMAD.HI R18, R19, -0x15f15f15, R18 ;  /* 0xea0ea0eb13124827 */ /* 0x000fca00078e0212 */
[----:B------:R-:W-:-:S04]  /*0a10*/  @P4 SHF.R.U32.HI R29, RZ, 0x1f, R18 ;  /* 0x0000001fff1d4819 */ /* 0x000fc80000011612 */
[----:B------:R-:W-:-:S05]  /*0a20*/  @P4 LEA.HI.SX32 R29, R18, R29, 0x19 ;  /* 0x0000001d121d4211 */ /* 0x000fca00078fcaff */
[----:B------:R-:W-:Y:S02]  /*0a30*/  @P4 IMAD R29, R29, -0x8c, R19 ;  /* 0xffffff741d1d4824 */ /* 0x000fe400078e0213 */
[----:B------:R-:W-:-:S04]  /*0a40*/  @P1 IMAD.WIDE R18, R23, 0x4, R10 ;  /* 0x0000000417121825 */ /* 0x000fc800078e020a */
[----:B------:R-:W-:Y:S02]  /*0a50*/  @P2 IMAD.WIDE R22, R27, 0x4, R10 ;  /* 0x000000041b162825 */ /* 0x000fe400078e020a */
[----:B------:R1:W2:Y:S01]  /*0a60*/  @P1 LDG.E R27, desc[UR6][R18.64] ;  /* 0x00000006121b1981 */ /* 0x0002a2000c1e1900 */
[----:B-----5:R-:W-:Y:S02]  /*0a70*/  IADD3 R24, PT, PT, R24, R17, RZ ;  /* 0x0000001118187210 */ /* 0x020fe40007ffe0ff */
[----:B0-----:R-:W-:Y:S01]  /*0a80*/  SEL R21, RZ, 0x1, !P5 ;  /* 0x00000001ff157807 */ /* 0x001fe20006800000 */
[----:B------:R0:W5:Y:S01]  /*0a90*/  @P2 LDG.E R22, desc[UR6][R22.64] ;  /* 0x0000000616162981 */ /* 0x000162000c1e1900 */
[----:B------:R-:W-:Y:S01]  /*0aa0*/  VIADDMNMX.U32 R3, R3, R16, R24, !PT ;  /* 0x0000001003037246 */ /* 0x000fe20007800018 */
[----:B-1----:R-:W-:-:S04]  /*0ab0*/  @P3 IMAD.WIDE R18, R13, 0x4, R10 ;  /* 0x000000040d123825 */ /* 0x002fc800078e020a */
[----:B------:R-:W-:Y:S01]  /*0ac0*/  IMAD.MOV.U32 R13, RZ, RZ, 0x2 ;  /* 0x00000002ff0d7424 */ /* 0x000fe200078e00ff */
[----:B------:R1:W3:Y:S01]  /*0ad0*/  @P3 LDG.E R28, desc[UR6][R18.64] ;  /* 0x00000006121c3981 */ /* 0x0002e2000c1e1900 */
[----:B------:R-:W-:Y:S01]  /*0ae0*/  @!P5 IMAD.MOV R13, RZ, RZ, 0x1 ;  /* 0x00000001ff0dd424 */ /* 0x000fe200078e02ff */
[----:B------:R-:W-:-:S13]  /*0af0*/  ISETP.GE.U32.AND P5, PT, R3, 0x20, PT ;  /* 0x000000200300780c */ /* 0x000fda0003fa6070 */
[----:B------:R-:W-:-:S05]  /*0b00*/  @P5 IADD3 R17, PT, PT, R2, R17, RZ ;  /* 0x0000001102115210 */ /* 0x000fca0007ffe0ff */
[----:B------:R-:W-:-:S05]  /*0b10*/  @P5 IMAD.HI R2, R17, 0x66666667, RZ ;  /* 0x6666666711025827 */ /* 0x000fca00078e02ff */
[----:B0-----:R-:W-:Y:S01]  /*0b20*/  @P5 SHF.R.U32.HI R23, RZ, 0x1f, R2 ;  /* 0x0000001fff175819 */ /* 0x001fe20000011602 */
[----:B------:R-:W-:-:S03]  /*0b30*/  @P5 IMAD.IADD R3, R25, 0x1, R16 ;  /* 0x0000000119035824 */ /* 0x000fc600078e0210 */
[----:B-1----:R-:W-:Y:S01]  /*0b40*/  @P5 LEA.HI.SX32 R18, R2, R23, 0x1c ;  /* 0x0000001702125211 */ /* 0x002fe200078fe2ff */
[----:B------:R-:W-:-:S04]  /*0b50*/  @P5 IMAD.MOV.U32 R2, RZ, RZ, RZ ;  /* 0x000000ffff025224 */ /* 0x000fc800078e00ff */
[----:B------:R-:W-:-:S05]  /*0b60*/  @P5 IMAD.HI R2, R3, -0x15f15f15, R2 ;  /* 0xea0ea0eb03025827 */ /* 0x000fca00078e0202 */
[----:B------:R-:W-:Y:S01]  /*0b70*/  @P5 SHF.R.U32.HI R19, RZ, 0x1f, R2 ;  /* 0x0000001fff135819 */ /* 0x000fe20000011602 */
[----:B------:R-:W-:-:S03]  /*0b80*/  @P4 IMAD R29, R26, 0x8c, R29 ;  /* 0x0000008c1a1d4824 */ /* 0x000fc600078e021d */
[----:B------:R-:W-:Y:S01]  /*0b90*/  @P5 LEA.HI.SX32 R19, R2, R19, 0x19 ;  /* 0x0000001302135211 */ /* 0x000fe200078fcaff */
[----:B------:R-:W-:-:S04]  /*0ba0*/  @P5 IMAD R18, R18, -0x28, R17 ;  /* 0xffffffd812125824 */ /* 0x000fc800078e0211 */
[----:B------:R-:W-:Y:S02]  /*0bb0*/  @P5 IMAD R19, R19, -0x8c, R3 ;  /* 0xffffff7413135824 */ /* 0x000fe400078e0203 */
[----:B------:R-:W-:-:S04]  /*0bc0*/  @P4 IMAD.WIDE R2, R29, 0x4, R10 ;  /* 0x000000041d024825 */ /* 0x000fc800078e020a */
[----:B------:R-:W-:Y:S02]  /*0bd0*/  @P5 IMAD R19, R18, 0x8c, R19 ;  /* 0x0000008c12135824 */ /* 0x000fe400078e0213 */
[----:B------:R0:W3:Y:S02]  /*0be0*/  @P4 LDG.E R2, desc[UR6][R2.64] ;  /* 0x0000000602024981 */ /* 0x0000e4000c1e1900 */
[----:B------:R-:W-:-:S06]  /*0bf0*/  @P5 IMAD.WIDE R10, R19, 0x4, R10 ;  /* 0x00000004130a5825 */ /* 0x000fcc00078e020a */
[----:B------:R-:W3:Y:S01]  /*0c00*/  @P5 LDG.E R10, desc[UR6][R10.64] ;  /* 0x000000060a0a5981 */ /* 0x000ee2000c1e1900 */
[----:B------:R-:W-:-:S05]  /*0c10*/  @!P3 LEA R14, R14, R5, 0x7 ;  /* 0x000000050e0eb211 */ /* 0x000fca00078e38ff */
[----:B------:R-:W-:Y:S01]  /*0c20*/  @!P3 IMAD R14, R9, 0x4, R14 ;  /* 0x00000004090eb824 */ /* 0x000fe200078e020e */
[----:B------:R-:W-:-:S05]  /*0c30*/  @!P4 LEA R12, R12, R5, 0x7 ;  /* 0x000000050c0cc211 */ /* 0x000fca00078e38ff */
[----:B------:R-:W1:Y:S01]  /*0c40*/  @!P3 LDS R14, [R14] ;  /* 0x000000000e0eb984 */ /* 0x000e620000000800 */
[----:B------:R-:W-:Y:S01]  /*0c50*/  @!P4 IMAD R12, R15, 0x4, R12 ;  /* 0x000000040f0cc824 */ /* 0x000fe200078e020c */
[----:B------:R-:W-:-:S05]  /*0c60*/  @!P5 LEA R5, R16, R5, 0x7 ;  /* 0x000000051005d211 */ /* 0x000fca00078e38ff */
[----:B------:R-:W1:Y:S01]  /*0c70*/  @!P4 LDS R12, [R12] ;  /* 0x000000000c0cc984 */ /* 0x000e620000000800 */
[----:B------:R-:W-:Y:S01]  /*0c80*/  @!P5 IMAD R5, R24, 0x4, R5 ;  /* 0x000000041805d824 */ /* 0x000fe200078e0205 */
[----:B------:R-:W-:-:S05]  /*0c90*/  @!P6 IADD3 R13, PT, PT, R21, RZ, RZ ;  /* 0x000000ff150de210 */ /* 0x000fca0007ffe0ff */
[----:B------:R-:W1:Y:S01]  /*0ca0*/  @!P5 LDS R5, [R5] ;  /* 0x000000000505d984 */ /* 0x000e620000000800 */
[----:B0-----:R-:W-:Y:S01]  /*0cb0*/  VIADD R3, R13, 0x1 ;  /* 0x000000010d037836 */ /* 0x001fe20000000000 */
[----:B----4-:R-:W-:Y:S02]  /*0cc0*/  @P0 ISETP.NE.AND P6, PT, R20, RZ, PT ;  /* 0x000000ff1400020c */ /* 0x010fe40003fc5270 */
[----:B------:R-:W-:-:S13]  /*0cd0*/  @!P0 ISETP.NE.AND P6, PT, R4, RZ, PT ;  /* 0x000000ff0400820c */ /* 0x000fda0003fc5270 */
[----:B------:R-:W-:-:S05]  /*0ce0*/  @!P6 IADD3 R3, PT, PT, R13, RZ, RZ ;  /* 0x000000ff0d03e210 */ /* 0x000fca0007ffe0ff */
[----:B------:R-:W-:Y:S01]  /*0cf0*/  VIADD R4, R3, 0x1 ;  /* 0x0000000103047836 */ /* 0x000fe20000000000 */
[----:B--2---:R-:W-:Y:S02]  /*0d00*/  @P1 ISETP.NE.AND P0, PT, R27, RZ, PT ;  /* 0x000000ff1b00120c */ /* 0x004fe40003f05270 */
[----:B------:R-:W-:Y:S02]  /*0d10*/  @!P1 ISETP.NE.AND P0, PT, R8, RZ, PT ;  /* 0x000000ff0800920c */ /* 0x000fe40003f05270 */
[----:B-----5:R-:W-:Y:S02]  /*0d20*/  @P2 ISETP.NE.AND P1, PT, R22, RZ, PT ;  /* 0x000000ff1600220c */ /* 0x020fe40003f25270 */
[----:B---3--:R-:W-:-:S09]  /*0d30*/  @!P2 ISETP.NE.AND P1, PT, R7, RZ, PT ;  /* 0x000000ff0700a20c */ /* 0x008fd20003f25270 */
[----:B------:R-:W-:Y:S02]  /*0d40*/  @!P0 IADD3 R4, PT, PT, R3, RZ, RZ ;  /* 0x000000ff03048210 */ /* 0x000fe40007ffe0ff */
[----:B------:R-:W-:Y:S02]  /*0d50*/  @P3 ISETP.NE.AND P0, PT, R28, RZ, PT ;  /* 0x000000ff1c00320c */ /* 0x000fe40003f05270 */
[----:B-1----:R-:W-:Y:S01]  /*0d60*/  @!P3 ISETP.NE.AND P0, PT, R14, RZ, PT ;  /* 0x000000ff0e00b20c */ /* 0x002fe20003f05270 */
[C---:B------:R-:W-:Y:S01]  /*0d70*/  VIADD R3, R4.reuse, 0x1 ;  /* 0x0000000104037836 */ /* 0x040fe20000000000 */
[----:B------:R-:W-:-:S05]  /*0d80*/  @!P1 IADD3 R3, PT, PT, R4, RZ, RZ ;  /* 0x000000ff04039210 */ /* 0x000fca0007ffe0ff */
[----:B------:R-:W-:-:S06]  /*0d90*/  VIADD R4, R3, 0x1 ;  /* 0x0000000103047836 */ /* 0x000fcc0000000000 */
[----:B------:R-:W-:Y:S02]  /*0da0*/  @!P0 IADD3 R4, PT, PT, R3, RZ, RZ ;  /* 0x000000ff03048210 */ /* 0x000fe40007ffe0ff */
[----:B------:R-:W-:Y:S02]  /*0db0*/  @P4 ISETP.NE.AND P1, PT, R2, RZ, PT ;  /* 0x000000ff0200420c */ /* 0x000fe40003f25270 */
[----:B------:R-:W-:Y:S01]  /*0dc0*/  @!P4 ISETP.NE.AND P1, PT, R12, RZ, PT ;  /* 0x000000ff0c00c20c */ /* 0x000fe20003f25270 */
[----:B------:R-:W0:Y:S01]  /*0dd0*/  LDC.64 R2, c[0x0][0x388] ;  /* 0x0000e200ff027b82 */ /* 0x000e220000000a00 */
[----:B------:R-:W-:Y:S02]  /*0de0*/  @P5 ISETP.NE.AND P0, PT, R10, RZ, PT ;  /* 0x000000ff0a00520c */ /* 0x000fe40003f05270 */
[----:B------:R-:W-:Y:S01]  /*0df0*/  @!P5 ISETP.NE.AND P0, PT, R5, RZ, PT ;  /* 0x000000ff0500d20c */ /* 0x000fe20003f05270 */
[----:B------:R-:W-:-:S08]  /*0e00*/  VIADD R5, R4, 0x1 ;  /* 0x0000000104057836 */ /* 0x000fd00000000000 */
[----:B------:R-:W-:-:S05]  /*0e10*/  @!P1 IADD3 R5, PT, PT, R4, RZ, RZ ;  /* 0x000000ff04059210 */ /* 0x000fca0007ffe0ff */
[C---:B------:R-:W-:Y:S01]  /*0e20*/  VIADD R4, R5.reuse, 0x1 ;  /* 0x0000000105047836 */ /* 0x040fe20000000000 */
[----:B------:R-:W-:-:S04]  /*0e30*/  @!P0 IADD3 R4, PT, PT, R5, RZ, RZ ;  /* 0x000000ff05048210 */ /* 0x000fc80007ffe0ff */
[----:B------:R-:W-:-:S04]  /*0e40*/  ISETP.NE.AND P0, PT, R4, 0x2, PT ;  /* 0x000000020400780c */ /* 0x000fc80003f05270 */
[----:B------:R-:W-:-:S04]  /*0e50*/  ISETP.NE.AND P0, PT, R6, RZ, !P0 ;  /* 0x000000ff0600720c */ /* 0x000fc80004705270 */
[----:B------:R-:W-:Y:S01]  /*0e60*/  ISETP.EQ.OR P0, PT, R4, 0x3, P0 ;  /* 0x000000030400780c */ /* 0x000fe20000702670 */
[----:B0-----:R-:W-:-:S03]  /*0e70*/  IMAD.WIDE R2, R0, 0x4, R2 ;  /* 0x0000000400027825 */ /* 0x001fc600078e0202 */
[----:B------:R-:W-:-:S05]  /*0e80*/  SEL R5, RZ, 0x1, !P0 ;  /* 0x00000001ff057807 */ /* 0x000fca0004000000 */
[----:B------:R-:W-:Y:S01]  /*0e90*/  STG.E desc[UR6][R2.64], R5 ;  /* 0x0000000502007986 */ /* 0x000fe2000c101906 */
[----:B------:R-:W-:Y:S05]  /*0ea0*/  EXIT ;  /* 0x000000000000794d */ /* 0x000fea0003800000 */
.L_x_0:
[----:B------:R-:W-:-:S00]  /*0eb0*/  BRA `(.L_x_0) ;  /* 0xfffffffc00fc7947 */ /* 0x000fc0000383ffff */
[----:B------:R-:W-:-:S00]  /*0ec0*/  NOP ;  /* 0x0000000000007918 */ /* 0x000fc00000000000 */
        /* <DEDUP_REMOVED lines=11> */
.L_x_1:


//--------------------- .nv.shared._Z4stepPKiPi   --------------------------
	.section	.nv.shared._Z4stepPKiPi,"aw",@nobits
	.sectionflags	@""
	.align	4
.nv.shared._Z4stepPKiPi:
	.zero		5120


//--------------------- .nv.shared.reserved.0     --------------------------
	.section	.nv.shared.reserved.0,"aw",@nobits
	.weak		__nv_reservedSMEM_offset_0_alias
	.size		__nv_reservedSMEM_offset_0_alias, 0, 64
	.other		__nv_reservedSMEM_offset_0_alias,@"STO_CUDA_RESERVED_SHARED STV_DEFAULT"
__nv_reservedSMEM_offset_0_alias:
	.zero		0
	.zero		64


//--------------------- .nv.constant0._Z4stepPKiPi --------------------------
	.section	.nv.constant0._Z4stepPKiPi,"a",@progbits
	.sectionflags	@""
	.align	4
.nv.constant0._Z4stepPKiPi:
	.zero		912


//--------------------- SYMBOLS --------------------------

	.type		.nv.reservedSmem.offset0,@object
	.size		.nv.reservedSmem.offset0,0x4
	.type		.nv.reservedSmem.cap,@object
	.size		.nv.reservedSmem.cap,0x4
